//
// Generated by NVIDIA NVVM Compiler
//
// Compiler Build ID: CL-36424714
// Cuda compilation tools, release 13.0, V13.0.88
// Based on NVVM 20.0.0
//

.version 9.0
.target sm_100
.address_size 64

	// .globl	_Z20maxUtilizationKernelPfii
.global .align 4 .b8 __cudart_i2opi_f[24] = {65, 144, 67, 60, 153, 149, 98, 219, 192, 221, 52, 245, 209, 87, 39, 252, 41, 21, 68, 78, 110, 131, 249, 162};

.visible .entry _Z20maxUtilizationKernelPfii(
	.param .u64 .ptr .align 1 _Z20maxUtilizationKernelPfii_param_0,
	.param .u32 _Z20maxUtilizationKernelPfii_param_1,
	.param .u32 _Z20maxUtilizationKernelPfii_param_2
)
{
	.local .align 4 .b8 	__local_depot0[28];
	.reg .b64 	%SP;
	.reg .b64 	%SPL;
	.reg .pred 	%p<21>;
	.reg .b32 	%r<95>;
	.reg .b32 	%f<64>;
	.reg .b64 	%rd<42>;
	.reg .b64 	%fd<5>;

	mov.u64 	%SPL, __local_depot0;
	ld.param.u64 	%rd13, [_Z20maxUtilizationKernelPfii_param_0];
	ld.param.u32 	%r34, [_Z20maxUtilizationKernelPfii_param_1];
	ld.param.u32 	%r33, [_Z20maxUtilizationKernelPfii_param_2];
	add.u64 	%rd1, %SPL, 0;
	add.u64 	%rd2, %SPL, 0;
	mov.u32 	%r35, %ctaid.x;
	mov.u32 	%r36, %ntid.x;
	mov.u32 	%r37, %tid.x;
	mad.lo.s32 	%r1, %r35, %r36, %r37;
	setp.ge.s32 	%p2, %r1, %r34;
	@%p2 bra 	$L__BB0_19;
	setp.lt.s32 	%p3, %r33, 1;
	mov.f32 	%f63, 0f00000000;
	@%p3 bra 	$L__BB0_18;
	cvt.rn.f32.s32 	%f17, %r1;
	mul.f32 	%f1, %f17, 0f3DCCCCCD;
	mul.f32 	%f18, %f1, 0f3F22F983;
	cvt.rni.s32.f32 	%r39, %f18;
	cvt.rn.f32.s32 	%f19, %r39;
	fma.rn.f32 	%f20, %f19, 0fBFC90FDA, %f1;
	fma.rn.f32 	%f21, %f19, 0fB3A22168, %f20;
	fma.rn.f32 	%f22, %f19, 0fA7C234C5, %f21;
	abs.f32 	%f23, %f1;
	setp.ltu.f32 	%p4, %f23, 0f47CE4780;
	setp.eq.f32 	%p5, %f23, 0f7F800000;
	mov.b32 	%r2, %f1;
	shr.u32 	%r40, %r2, 23;
	and.b32  	%r41, %r40, 224;
	add.s32 	%r42, %r41, -128;
	shl.b32 	%r43, %r2, 8;
	or.b32  	%r3, %r43, -2147483648;
	shr.u32 	%r44, %r42, 5;
	and.b32  	%r4, %r40, 31;
	mul.wide.u32 	%rd16, %r44, 4;
	sub.s64 	%rd3, %rd1, %rd16;
	sub.s32 	%r5, 32, %r4;
	mov.f32 	%f63, 0f00000000;
	mul.rn.f32 	%f24, %f1, %f63;
	or.pred  	%p1, %p4, %p5;
	selp.b32 	%r6, %r39, 0, %p4;
	selp.f32 	%f2, %f22, %f24, %p4;
	mov.b32 	%r86, 0;
	mov.u64 	%rd27, __cudart_i2opi_f;
$L__BB0_3:
	cvt.rn.f32.u32 	%f25, %r86;
	add.f32 	%f4, %f1, %f25;
	mul.f32 	%f26, %f4, 0f3F22F983;
	cvt.rni.s32.f32 	%r90, %f26;
	cvt.rn.f32.s32 	%f27, %r90;
	fma.rn.f32 	%f28, %f27, 0fBFC90FDA, %f4;
	fma.rn.f32 	%f29, %f27, 0fB3A22168, %f28;
	fma.rn.f32 	%f61, %f27, 0fA7C234C5, %f29;
	abs.f32 	%f6, %f4;
	setp.ltu.f32 	%p6, %f6, 0f47CE4780;
	@%p6 bra 	$L__BB0_11;
	setp.neu.f32 	%p7, %f6, 0f7F800000;
	@%p7 bra 	$L__BB0_6;
	mov.f32 	%f32, 0f00000000;
	mul.rn.f32 	%f61, %f4, %f32;
	mov.b32 	%r90, 0;
	bra.uni 	$L__BB0_11;
$L__BB0_6:
	mov.b32 	%r9, %f4;
	shl.b32 	%r46, %r9, 8;
	or.b32  	%r10, %r46, -2147483648;
	mov.b64 	%rd40, 0;
	mov.b32 	%r87, 0;
	mov.u64 	%rd38, __cudart_i2opi_f;
	mov.u64 	%rd39, %rd2;
$L__BB0_7:
	.pragma "nounroll";
	ld.global.nc.u32 	%r47, [%rd38];
	mad.wide.u32 	%rd19, %r47, %r10, %rd40;
	shr.u64 	%rd40, %rd19, 32;
	st.local.u32 	[%rd39], %rd19;
	add.s32 	%r87, %r87, 1;
	add.s64 	%rd39, %rd39, 4;
	add.s64 	%rd38, %rd38, 4;
	setp.ne.s32 	%p8, %r87, 6;
	@%p8 bra 	$L__BB0_7;
	shr.u32 	%r48, %r9, 23;
	st.local.u32 	[%rd2+24], %rd40;
	and.b32  	%r13, %r48, 31;
	and.b32  	%r49, %r48, 224;
	add.s32 	%r50, %r49, -128;
	shr.u32 	%r51, %r50, 5;
	mul.wide.u32 	%rd20, %r51, 4;
	sub.s64 	%rd10, %rd2, %rd20;
	ld.local.u32 	%r88, [%rd10+24];
	ld.local.u32 	%r89, [%rd10+20];
	setp.eq.s32 	%p9, %r13, 0;
	@%p9 bra 	$L__BB0_10;
	shf.l.wrap.b32 	%r88, %r89, %r88, %r13;
	ld.local.u32 	%r52, [%rd10+16];
	shf.l.wrap.b32 	%r89, %r52, %r89, %r13;
$L__BB0_10:
	shr.u32 	%r53, %r88, 30;
	shf.l.wrap.b32 	%r54, %r89, %r88, 2;
	shl.b32 	%r55, %r89, 2;
	shr.u32 	%r56, %r54, 31;
	add.s32 	%r57, %r56, %r53;
	neg.s32 	%r58, %r57;
	setp.lt.s32 	%p10, %r9, 0;
	selp.b32 	%r90, %r58, %r57, %p10;
	xor.b32  	%r59, %r54, %r9;
	shr.s32 	%r60, %r54, 31;
	xor.b32  	%r61, %r60, %r54;
	xor.b32  	%r62, %r60, %r55;
	cvt.u64.u32 	%rd21, %r61;
	shl.b64 	%rd22, %rd21, 32;
	cvt.u64.u32 	%rd23, %r62;
	or.b64  	%rd24, %rd22, %rd23;
	cvt.rn.f64.s64 	%fd1, %rd24;
	mul.f64 	%fd2, %fd1, 0d3BF921FB54442D19;
	cvt.rn.f32.f64 	%f30, %fd2;
	neg.f32 	%f31, %f30;
	setp.lt.s32 	%p11, %r59, 0;
	selp.f32 	%f61, %f31, %f30, %p11;
$L__BB0_11:
	mul.rn.f32 	%f33, %f61, %f61;
	and.b32  	%r64, %r90, 1;
	setp.eq.b32 	%p12, %r64, 1;
	selp.f32 	%f34, 0f3F800000, %f61, %p12;
	fma.rn.f32 	%f35, %f33, %f34, 0f00000000;
	fma.rn.f32 	%f36, %f33, 0f37CBAC00, 0fBAB607ED;
	selp.f32 	%f37, %f36, 0fB94D4153, %p12;
	selp.f32 	%f38, 0f3D2AAABB, 0f3C0885E4, %p12;
	fma.rn.f32 	%f39, %f37, %f33, %f38;
	selp.f32 	%f40, 0fBEFFFFFF, 0fBE2AAAA8, %p12;
	fma.rn.f32 	%f41, %f39, %f33, %f40;
	fma.rn.f32 	%f42, %f41, %f35, %f34;
	and.b32  	%r65, %r90, 2;
	setp.eq.s32 	%p13, %r65, 0;
	mov.f32 	%f43, 0f00000000;
	sub.f32 	%f44, %f43, %f42;
	selp.f32 	%f10, %f42, %f44, %p13;
	mov.u32 	%r94, %r6;
	mov.f32 	%f62, %f2;
	@%p1 bra 	$L__BB0_17;
	mov.b64 	%rd41, 0;
	mov.b32 	%r91, 0;
$L__BB0_13:
	.pragma "nounroll";
	mul.wide.u32 	%rd26, %r91, 4;
	add.s64 	%rd28, %rd27, %rd26;
	ld.global.nc.u32 	%r67, [%rd28];
	mad.wide.u32 	%rd29, %r67, %r3, %rd41;
	shr.u64 	%rd41, %rd29, 32;
	add.s64 	%rd30, %rd1, %rd26;
	st.local.u32 	[%rd30], %rd29;
	add.s32 	%r91, %r91, 1;
	setp.ne.s32 	%p14, %r91, 6;
	@%p14 bra 	$L__BB0_13;
	setp.eq.s32 	%p15, %r4, 0;
	st.local.u32 	[%rd1+24], %rd41;
	ld.local.u32 	%r92, [%rd3+24];
	ld.local.u32 	%r93, [%rd3+20];
	@%p15 bra 	$L__BB0_16;
	shl.b32 	%r68, %r92, %r4;
	shr.u32 	%r69, %r93, %r5;
	add.s32 	%r92, %r69, %r68;
	shl.b32 	%r70, %r93, %r4;
	ld.local.u32 	%r71, [%rd3+16];
	shr.u32 	%r72, %r71, %r5;
	add.s32 	%r93, %r72, %r70;
$L__BB0_16:
	setp.lt.s32 	%p16, %r2, 0;
	shr.u32 	%r73, %r92, 30;
	shf.l.wrap.b32 	%r74, %r93, %r92, 2;
	shl.b32 	%r75, %r93, 2;
	shr.u32 	%r76, %r74, 31;
	add.s32 	%r77, %r76, %r73;
	neg.s32 	%r78, %r77;
	selp.b32 	%r94, %r78, %r77, %p16;
	xor.b32  	%r79, %r74, %r2;
	shr.s32 	%r80, %r74, 31;
	xor.b32  	%r81, %r80, %r74;
	xor.b32  	%r82, %r80, %r75;
	cvt.u64.u32 	%rd31, %r81;
	shl.b64 	%rd32, %rd31, 32;
	cvt.u64.u32 	%rd33, %r82;
	or.b64  	%rd34, %rd32, %rd33;
	cvt.rn.f64.s64 	%fd3, %rd34;
	mul.f64 	%fd4, %fd3, 0d3BF921FB54442D19;
	cvt.rn.f32.f64 	%f45, %fd4;
	neg.f32 	%f46, %f45;
	setp.lt.s32 	%p17, %r79, 0;
	selp.f32 	%f62, %f46, %f45, %p17;
$L__BB0_17:
	add.s32 	%r83, %r94, 1;
	mul.rn.f32 	%f47, %f62, %f62;
	and.b32  	%r84, %r94, 1;
	setp.eq.b32 	%p18, %r84, 1;
	selp.f32 	%f48, %f62, 0f3F800000, %p18;
	fma.rn.f32 	%f49, %f47, %f48, 0f00000000;
	fma.rn.f32 	%f50, %f47, 0f37CBAC00, 0fBAB607ED;
	selp.f32 	%f51, 0fB94D4153, %f50, %p18;
	selp.f32 	%f52, 0f3C0885E4, 0f3D2AAABB, %p18;
	fma.rn.f32 	%f53, %f51, %f47, %f52;
	selp.f32 	%f54, 0fBE2AAAA8, 0fBEFFFFFF, %p18;
	fma.rn.f32 	%f55, %f53, %f47, %f54;
	fma.rn.f32 	%f56, %f55, %f49, %f48;
	and.b32  	%r85, %r83, 2;
	setp.eq.s32 	%p19, %r85, 0;
	mov.f32 	%f57, 0f00000000;
	sub.f32 	%f58, %f57, %f56;
	selp.f32 	%f59, %f56, %f58, %p19;
	fma.rn.f32 	%f63, %f10, %f59, %f63;
	add.s32 	%r86, %r86, 1;
	setp.ne.s32 	%p20, %r86, %r33;
	@%p20 bra 	$L__BB0_3;
$L__BB0_18:
	cvta.to.global.u64 	%rd35, %rd13;
	mul.wide.s32 	%rd36, %r1, 4;
	add.s64 	%rd37, %rd35, %rd36;
	st.global.f32 	[%rd37], %f63;
$L__BB0_19:
	ret;

}


// ===== COMPILED SASS (sm_100) =====

	.target	sm_100

	.elftype	@"ET_EXEC"


//--------------------- .note.nv.tkinfo           --------------------------
	.section	.note.nv.tkinfo,"",@"SHT_NOTE"
	.sectionflags	@"SHF_NOTE_NV_TKINFO"
	.tkinfo
        /*0018*/ 	.word	0x00000002
        /*0030*/ 	.string	""
        /*0030*/ 	.string	"ptxas"
        /*0030*/ 	.string	"Cuda compilation tools, release 13.0, V13.0.88"
        /*0030*/ 	.string	"Build cuda_13.0.r13.0/compiler.36424714_0"
        /*0030*/ 	.string	"-arch sm_100 -m 64 "



//--------------------- .note.nv.cuinfo           --------------------------
	.section	.note.nv.cuinfo,"",@"SHT_NOTE"
	.sectionflags	@"SHF_NOTE_NV_CUINFO"
        /*0018*/ 	.short	0x0002
        /*001a*/ 	.short	0x0064
        /*001c*/ 	.short	0x0082
	.zero		2


//--------------------- .nv.info                  --------------------------
	.section	.nv.info,"",@"SHT_CUDA_INFO"
	.align	4


	//----- nvinfo : EIATTR_REGCOUNT
	.align		4
        /*0000*/ 	.byte	0x04, 0x2f
        /*0002*/ 	.short	(.L_2 - .L_1)
	.align		4
.L_1:
        /*0004*/ 	.word	index@(_Z20maxUtilizationKernelPfii)
        /*0008*/ 	.word	0x00000020


	//----- nvinfo : EIATTR_FRAME_SIZE
	.align		4
.L_2:
        /*000c*/ 	.byte	0x04, 0x11
        /*000e*/ 	.short	(.L_4 - .L_3)
	.align		4
.L_3:
        /*0010*/ 	.word	index@(_Z20maxUtilizationKernelPfii)
        /*0014*/ 	.word	0x00000000


	//----- nvinfo : EIATTR_MIN_STACK_SIZE
	.align		4
.L_4:
        /*0018*/ 	.byte	0x04, 0x12
        /*001a*/ 	.short	(.L_6 - .L_5)
	.align		4
.L_5:
        /*001c*/ 	.word	index@(_Z20maxUtilizationKernelPfii)
        /*0020*/ 	.word	0x00000000
.L_6:


//--------------------- .nv.compat                --------------------------
	.section	.nv.compat,"",@"SHT_CUDA_COMPAT_INFO"
	.align	4
        /*0000*/ 	.byte	0x02, 0x09, 0x00, 0x00, 0x02, 0x02, 0x01, 0x00, 0x02, 0x05, 0x05, 0x00, 0x03, 0x07, 0x01, 0x01
        /*0010*/ 	.byte	0x02, 0x03, 0x00, 0x00, 0x02, 0x06, 0x01, 0x00, 0x04, 0x0b, 0x08, 0x00, 0x01, 0x00, 0x00, 0x00
        /*0020*/ 	.byte	0x00, 0x00, 0x00, 0x00


//--------------------- .nv.info._Z20maxUtilizationKernelPfii --------------------------
	.section	.nv.info._Z20maxUtilizationKernelPfii,"",@"SHT_CUDA_INFO"
	.sectionflags	@""
	.align	4


	//----- nvinfo : EIATTR_CUDA_API_VERSION
	.align		4
        /*0000*/ 	.byte	0x04, 0x37
        /*0002*/ 	.short	(.L_8 - .L_7)
.L_7:
        /*0004*/ 	.word	0x00000082


	//----- nvinfo : EIATTR_KPARAM_INFO
	.align		4
.L_8:
        /*0008*/ 	.byte	0x04, 0x17
        /*000a*/ 	.short	(.L_10 - .L_9)
.L_9:
        /*000c*/ 	.word	0x00000000
        /*0010*/ 	.short	0x0002
        /*0012*/ 	.short	0x000c
        /*0014*/ 	.byte	0x00, 0xf0, 0x11, 0x00


	//----- nvinfo : EIATTR_KPARAM_INFO
	.align		4
.L_10:
        /*0018*/ 	.byte	0x04, 0x17
        /*001a*/ 	.short	(.L_12 - .L_11)
.L_11:
        /*001c*/ 	.word	0x00000000
        /*0020*/ 	.short	0x0001
        /*0022*/ 	.short	0x0008
        /*0024*/ 	.byte	0x00, 0xf0, 0x11, 0x00


	//----- nvinfo : EIATTR_KPARAM_INFO
	.align		4
.L_12:
        /*0028*/ 	.byte	0x04, 0x17
        /*002a*/ 	.short	(.L_14 - .L_13)
.L_13:
        /*002c*/ 	.word	0x00000000
        /*0030*/ 	.short	0x0000
        /*0032*/ 	.short	0x0000
        /*0034*/ 	.byte	0x00, 0xf5, 0x21, 0x00


	//----- nvinfo : EIATTR_SPARSE_MMA_MASK
	.align		4
.L_14:
        /*0038*/ 	.byte	0x03, 0x50
        /*003a*/ 	.short	0x0000


	//----- nvinfo : EIATTR_MAXREG_COUNT
	.align		4
        /*003c*/ 	.byte	0x03, 0x1b
        /*003e*/ 	.short	0x00ff


	//----- nvinfo : EIATTR_MERCURY_ISA_VERSION
	.align		4
        /*0040*/ 	.byte	0x03, 0x5f
        /*0042*/ 	.short	0x0101


	//----- nvinfo : EIATTR_VRC_CTA_INIT_COUNT
	.align		4
        /*0044*/ 	.byte	0x02, 0x4a
	.zero		1
	.zero		1


	//----- nvinfo : EIATTR_EXIT_INSTR_OFFSETS
	.align		4
        /*0048*/ 	.byte	0x04, 0x1c
        /*004a*/ 	.short	(.L_16 - .L_15)


	//   ....[0]....
.L_15:
        /*004c*/ 	.word	0x00000070


	//   ....[1]....
        /*0050*/ 	.word	0x00001140


	//----- nvinfo : EIATTR_CRS_STACK_SIZE
	.align		4
.L_16:
        /*0054*/ 	.byte	0x04, 0x1e
        /*0056*/ 	.short	(.L_18 - .L_17)
.L_17:
        /*0058*/ 	.word	0x00000000


	//----- nvinfo : EIATTR_CBANK_PARAM_SIZE
	.align		4
.L_18:
        /*005c*/ 	.byte	0x03, 0x19
        /*005e*/ 	.short	0x0010


	//----- nvinfo : EIATTR_PARAM_CBANK
	.align		4
        /*0060*/ 	.byte	0x04, 0x0a
        /*0062*/ 	.short	(.L_20 - .L_19)
	.align		4
.L_19:
        /*0064*/ 	.word	index@(.nv.constant0._Z20maxUtilizationKernelPfii)
        /*0068*/ 	.short	0x0380
        /*006a*/ 	.short	0x0010


	//----- nvinfo : EIATTR_SW_WAR
	.align		4
.L_20:
        /*006c*/ 	.byte	0x04, 0x36
        /*006e*/ 	.short	(.L_22 - .L_21)
.L_21:
        /*0070*/ 	.word	0x00000008
.L_22:


//--------------------- .nv.callgraph             --------------------------
	.section	.nv.callgraph,"",@"SHT_CUDA_CALLGRAPH"
	.align	4
	.sectionentsize	8
	.align		4
        /*0000*/ 	.word	0x00000000
	.align		4
        /*0004*/ 	.word	0xffffffff
	.align		4
        /*0008*/ 	.word	0x00000000
	.align		4
        /*000c*/ 	.word	0xfffffffe
	.align		4
        /*0010*/ 	.word	0x00000000
	.align		4
        /*0014*/ 	.word	0xfffffffd
	.align		4
        /*0018*/ 	.word	0x00000000
	.align		4
        /*001c*/ 	.word	0xfffffffc


//--------------------- .nv.constant4             --------------------------
	.section	.nv.constant4,"a",@progbits
	.align	8
	.align		8
.nv.constant4:
        /*0000*/ 	.dword	__cudart_i2opi_f


//--------------------- .text._Z20maxUtilizationKernelPfii --------------------------
	.section	.text._Z20maxUtilizationKernelPfii,"ax",@progbits
	.align	128
        .global         _Z20maxUtilizationKernelPfii
        .type           _Z20maxUtilizationKernelPfii,@function
        .size           _Z20maxUtilizationKernelPfii,(.L_x_13 - _Z20maxUtilizationKernelPfii)
        .other          _Z20maxUtilizationKernelPfii,@"STO_CUDA_ENTRY STV_DEFAULT"
_Z20maxUtilizationKernelPfii:
.text._Z20maxUtilizationKernelPfii:
[----:B------:R-:W-:Y:S01]  /*0000*/  LDC R1, c[0x0][0x37c] ;  /* 0x0000df00ff017b82 */ /* 0x000fe20000000800 */
[----:B------:R-:W0:Y:S07]  /*0010*/  S2R R3, SR_TID.X ;  /* 0x0000000000037919 */ /* 0x000e2e0000002100 */
[----:B------:R-:W0:Y:S01]  /*0020*/  S2UR UR4, SR_CTAID.X ;  /* 0x00000000000479c3 */ /* 0x000e220000002500 */
[----:B------:R-:W1:Y:S07]  /*0030*/  LDCU UR5, c[0x0][0x388] ;  /* 0x00007100ff0577ac */ /* 0x000e6e0008000800 */
[----:B------:R-:W0:Y:S02]  /*0040*/  LDC R0, c[0x0][0x360] ;  /* 0x0000d800ff007b82 */ /* 0x000e240000000800 */
[----:B0-----:R-:W-:-:S05]  /*0050*/  IMAD R0, R0, UR4, R3 ;  /* 0x0000000400007c24 */ /* 0x001fca000f8e0203 */
[----:B-1----:R-:W-:-:S13]  /*0060*/  ISETP.GE.AND P0, PT, R0, UR5, PT ;  /* 0x0000000500007c0c */ /* 0x002fda000bf06270 */
[----:B------:R-:W-:Y:S05]  /*0070*/  @P0 EXIT ;  /* 0x000000000000094d */ /* 0x000fea0003800000 */
[----:B------:R-:W0:Y:S01]  /*0080*/  LDCU UR4, c[0x0][0x38c] ;  /* 0x00007180ff0477ac */ /* 0x000e220008000800 */
[----:B------:R-:W-:Y:S01]  /*0090*/  IMAD.MOV.U32 R2, RZ, RZ, RZ ;  /* 0x000000ffff027224 */ /* 0x000fe200078e00ff */
[----:B------:R-:W1:Y:S01]  /*00a0*/  LDCU.64 UR8, c[0x0][0x358] ;  /* 0x00006b00ff0877ac */ /* 0x000e620008000a00 */
[----:B0-----:R-:W-:-:S09]  /*00b0*/  UISETP.GE.AND UP0, UPT, UR4, 0x1, UPT ;  /* 0x000000010400788c */ /* 0x001fd2000bf06270 */
[----:B-1----:R-:W-:Y:S05]  /*00c0*/  BRA.U !UP0, `(.L_x_0) ;  /* 0x0000001108107547 */ /* 0x002fea000b800000 */
[----:B------:R-:W-:Y:S01]  /*00d0*/  I2FP.F32.S32 R3, R0 ;  /* 0x0000000000037245 */ /* 0x000fe20000201400 */
[----:B------:R-:W-:Y:S01]  /*00e0*/  IMAD.MOV.U32 R2, RZ, RZ, RZ ;  /* 0x000000ffff027224 */ /* 0x000fe200078e00ff */
[----:B------:R-:W-:-:S03]  /*00f0*/  UMOV UR4, URZ ;  /* 0x000000ff00047c82 */ /* 0x000fc60008000000 */
[----:B------:R-:W-:-:S04]  /*0100*/  FMUL R3, R3, 0.10000000149011611938 ;  /* 0x3dcccccd03037820 */ /* 0x000fc80000400000 */
[C---:B------:R-:W-:Y:S01]  /*0110*/  FMUL R5, R3.reuse, 0.63661974668502807617 ;  /* 0x3f22f98303057820 */ /* 0x040fe20000400000 */
[----:B------:R-:W-:Y:S02]  /*0120*/  SHF.R.U32.HI R6, RZ, 0x17, R3 ;  /* 0x00000017ff067819 */ /* 0x000fe40000011603 */
[C---:B------:R-:W-:Y:S01]  /*0130*/  FSETP.GE.AND P0, PT, |R3|.reuse, 105615, PT ;  /* 0x47ce47800300780b */ /* 0x040fe20003f06200 */
[----:B------:R0:W1:Y:S01]  /*0140*/  F2I.NTZ R7, R5 ;  /* 0x0000000500077305 */ /* 0x0000620000203100 */
[----:B------:R-:W-:Y:S02]  /*0150*/  LOP3.LUT R8, R6, 0xe0, RZ, 0xc0, !PT ;  /* 0x000000e006087812 */ /* 0x000fe400078ec0ff */
[----:B------:R-:W-:-:S03]  /*0160*/  FSETP.EQ.OR P1, PT, |R3|, +INF , !P0 ;  /* 0x7f8000000300780b */ /* 0x000fc60004722600 */
[----:B------:R-:W-:Y:S01]  /*0170*/  VIADD R8, R8, 0xffffff80 ;  /* 0xffffff8008087836 */ /* 0x000fe20000000000 */
[----:B------:R-:W-:Y:S02]  /*0180*/  P2R R22, PR, RZ, 0x2 ;  /* 0x00000002ff167803 */ /* 0x000fe40000000000 */
[----:B0-----:R-:W-:Y:S02]  /*0190*/  LOP3.LUT R5, R6, 0x1f, RZ, 0xc0, !PT ;  /* 0x0000001f06057812 */ /* 0x001fe400078ec0ff */
[----:B------:R-:W-:Y:S02]  /*01a0*/  SHF.R.U32.HI R10, RZ, 0x5, R8 ;  /* 0x00000005ff0a7819 */ /* 0x000fe40000011608 */
[----:B------:R-:W-:Y:S02]  /*01b0*/  IADD3 R8, PT, PT, -R5, 0x20, RZ ;  /* 0x0000002005087810 */ /* 0x000fe40007ffe1ff */
[----:B-1----:R-:W-:Y:S02]  /*01c0*/  I2FP.F32.S32 R4, R7 ;  /* 0x0000000700047245 */ /* 0x002fe40000201400 */
[----:B------:R-:W-:-:S03]  /*01d0*/  SEL R7, R7, RZ, !P0 ;  /* 0x000000ff07077207 */ /* 0x000fc60004000000 */
[----:B------:R-:W-:-:S04]  /*01e0*/  FFMA R9, R4, -1.5707962512969970703, R3 ;  /* 0xbfc90fda04097823 */ /* 0x000fc80000000003 */
[----:B------:R-:W-:-:S04]  /*01f0*/  FFMA R9, R4, -7.5497894158615963534e-08, R9 ;  /* 0xb3a2216804097823 */ /* 0x000fc80000000009 */
[----:B------:R-:W-:Y:S01]  /*0200*/  FFMA R4, R4, -5.3903029534742383927e-15, R9 ;  /* 0xa7c234c504047823 */ /* 0x000fe20000000009 */
[----:B------:R-:W-:Y:S02]  /*0210*/  IMAD.SHL.U32 R9, R3, 0x100, RZ ;  /* 0x0000010003097824 */ /* 0x000fe400078e00ff */
[----:B------:R-:W-:-:S03]  /*0220*/  @P0 FMUL R4, RZ, R3 ;  /* 0x00000003ff040220 */ /* 0x000fc60000400000 */
[----:B------:R-:W-:Y:S01]  /*0230*/  LOP3.LUT R6, R9, 0x80000000, RZ, 0xfc, !PT ;  /* 0x8000000009067812 */ /* 0x000fe200078efcff */
[----:B------:R-:W-:-:S07]  /*0240*/  IMAD.U32 R9, R10, -0x4, RZ ;  /* 0xfffffffc0a097824 */ /* 0x000fce00078e00ff */
.L_x_11:
[----:B------:R-:W-:Y:S01]  /*0250*/  I2FP.F32.U32 R18, UR4 ;  /* 0x0000000400127c45 */ /* 0x000fe20008201000 */
[----:B------:R-:W-:Y:S04]  /*0260*/  BSSY.RECONVERGENT B0, `(.L_x_1) ;  /* 0x000006b000007945 */ /* 0x000fe80003800200 */
[----:B------:R-:W-:-:S04]  /*0270*/  FADD R18, R3, R18 ;  /* 0x0000001203127221 */ /* 0x000fc80000000000 */
[C---:B------:R-:W-:Y:S01]  /*0280*/  FMUL R19, R18.reuse, 0.63661974668502807617 ;  /* 0x3f22f98312137820 */ /* 0x040fe20000400000 */
[----:B------:R-:W-:-:S05]  /*0290*/  FSETP.GE.AND P0, PT, |R18|, 105615, PT ;  /* 0x47ce47801200780b */ /* 0x000fca0003f06200 */
[----:B------:R-:W0:Y:S02]  /*02a0*/  F2I.NTZ R19, R19 ;  /* 0x0000001300137305 */ /* 0x000e240000203100 */
[----:B0-----:R-:W-:-:S05]  /*02b0*/  I2FP.F32.S32 R15, R19 ;  /* 0x00000013000f7245 */ /* 0x001fca0000201400 */
[----:B------:R-:W-:-:S04]  /*02c0*/  FFMA R14, R15, -1.5707962512969970703, R18 ;  /* 0xbfc90fda0f0e7823 */ /* 0x000fc80000000012 */
[----:B------:R-:W-:-:S04]  /*02d0*/  FFMA R14, R15, -7.5497894158615963534e-08, R14 ;  /* 0xb3a221680f0e7823 */ /* 0x000fc8000000000e */
[----:B------:R-:W-:Y:S01]  /*02e0*/  FFMA R15, R15, -5.3903029534742383927e-15, R14 ;  /* 0xa7c234c50f0f7823 */ /* 0x000fe2000000000e */
[----:B------:R-:W-:Y:S06]  /*02f0*/  @!P0 BRA `(.L_x_2) ;  /* 0x0000000400848947 */ /* 0x000fec0003800000 */
[----:B------:R-:W-:-:S13]  /*0300*/  FSETP.NEU.AND P0, PT, |R18|, +INF , PT ;  /* 0x7f8000001200780b */ /* 0x000fda0003f0d200 */
[----:B------:R-:W-:Y:S01]  /*0310*/  @!P0 FMUL R15, RZ, R18 ;  /* 0x00000012ff0f8220 */ /* 0x000fe20000400000 */
[----:B------:R-:W-:Y:S01]  /*0320*/  @!P0 IMAD.MOV.U32 R19, RZ, RZ, RZ ;  /* 0x000000ffff138224 */ /* 0x000fe200078e00ff */
[----:B------:R-:W-:Y:S06]  /*0330*/  @!P0 BRA `(.L_x_2) ;  /* 0x0000000400748947 */ /* 0x000fec0003800000 */
[----:B------:R-:W-:Y:S02]  /*0340*/  IMAD.SHL.U32 R14, R18, 0x100, RZ ;  /* 0x00000100120e7824 */ /* 0x000fe400078e00ff */
[----:B------:R-:W-:Y:S02]  /*0350*/  HFMA2 R19, -RZ, RZ, 0, 0 ;  /* 0x00000000ff137431 */ /* 0x000fe400000001ff */
[----:B------:R-:W-:Y:S01]  /*0360*/  IMAD.MOV.U32 R24, RZ, RZ, RZ ;  /* 0x000000ffff187224 */ /* 0x000fe200078e00ff */
[----:B------:R-:W0:Y:S01]  /*0370*/  LDCU.64 UR10, c[0x4][URZ] ;  /* 0x01000000ff0a77ac */ /* 0x000e220008000a00 */
[----:B------:R-:W-:Y:S01]  /*0380*/  LOP3.LUT R23, R14, 0x80000000, RZ, 0xfc, !PT ;  /* 0x800000000e177812 */ /* 0x000fe200078efcff */
[----:B------:R-:W-:Y:S01]  /*0390*/  UMOV UR6, URZ ;  /* 0x000000ff00067c82 */ /* 0x000fe20008000000 */
[----:B------:R-:W-:-:S05]  /*03a0*/  UMOV UR5, URZ ;  /* 0x000000ff00057c82 */ /* 0x000fca0008000000 */
.L_x_3:
[----:B0-----:R-:W-:Y:S02]  /*03b0*/  IMAD.U32 R14, RZ, RZ, UR10 ;  /* 0x0000000aff0e7e24 */ /* 0x001fe4000f8e00ff */
[----:B------:R-:W-:-:S05]  /*03c0*/  IMAD.U32 R15, RZ, RZ, UR11 ;  /* 0x0000000bff0f7e24 */ /* 0x000fca000f8e00ff */
[----:B------:R-:W2:Y:S01]  /*03d0*/  LDG.E.CONSTANT R14, desc[UR8][R14.64] ;  /* 0x000000080e0e7981 */ /* 0x000ea2000c1e9900 */
[----:B------:R-:W-:Y:S01]  /*03e0*/  UIADD3 UR5, UPT, UPT, UR5, 0x1, URZ ;  /* 0x0000000105057890 */ /* 0x000fe2000fffe0ff */
[C---:B------:R-:W-:Y:S01]  /*03f0*/  ISETP.EQ.AND P0, PT, R24.reuse, RZ, PT ;  /* 0x000000ff1800720c */ /* 0x040fe20003f02270 */
[----:B------:R-:W-:Y:S01]  /*0400*/  UIADD3 UR10, UP1, UPT, UR10, 0x4, URZ ;  /* 0x000000040a0a7890 */ /* 0x000fe2000ff3e0ff */
[C---:B------:R-:W-:Y:S01]  /*0410*/  ISETP.EQ.AND P1, PT, R24.reuse, 0x4, PT ;  /* 0x000000041800780c */ /* 0x040fe20003f22270 */
[----:B------:R-:W-:Y:S01]  /*0420*/  UISETP.NE.AND UP0, UPT, UR5, 0x6, UPT ;  /* 0x000000060500788c */ /* 0x000fe2000bf05270 */
[C---:B------:R-:W-:Y:S01]  /*0430*/  ISETP.EQ.AND P3, PT, R24.reuse, 0xc, PT ;  /* 0x0000000c1800780c */ /* 0x040fe20003f62270 */
[----:B------:R-:W-:Y:S01]  /*0440*/  UIADD3.X UR11, UPT, UPT, URZ, UR11, URZ, UP1, !UPT ;  /* 0x0000000bff0b7290 */ /* 0x000fe20008ffe4ff */
[C---:B------:R-:W-:Y:S02]  /*0450*/  ISETP.EQ.AND P4, PT, R24.reuse, 0x10, PT ;  /* 0x000000101800780c */ /* 0x040fe40003f82270 */
[----:B------:R-:W-:Y:S01]  /*0460*/  ISETP.EQ.AND P5, PT, R24, 0x14, PT ;  /* 0x000000141800780c */ /* 0x000fe20003fa2270 */
[----:B--2---:R-:W-:-:S03]  /*0470*/  IMAD.WIDE.U32 R16, R14, R23, RZ ;  /* 0x000000170e107225 */ /* 0x004fc600078e00ff */
[----:B------:R-:W-:-:S04]  /*0480*/  IADD3 R16, P2, PT, R16, R19, RZ ;  /* 0x0000001310107210 */ /* 0x000fc80007f5e0ff */
[----:B------:R-:W-:Y:S01]  /*0490*/  IADD3.X R19, PT, PT, R17, UR6, RZ, P2, !PT ;  /* 0x0000000611137c10 */ /* 0x000fe200097fe4ff */
[--C-:B------:R-:W-:Y:S01]  /*04a0*/  @P0 IMAD.MOV.U32 R10, RZ, RZ, R16.reuse ;  /* 0x000000ffff0a0224 */ /* 0x100fe200078e0010 */
[C---:B------:R-:W-:Y:S01]  /*04b0*/  ISETP.EQ.AND P2, PT, R24.reuse, 0x8, PT ;  /* 0x000000081800780c */ /* 0x040fe20003f42270 */
[--C-:B------:R-:W-:Y:S01]  /*04c0*/  @P1 IMAD.MOV.U32 R11, RZ, RZ, R16.reuse ;  /* 0x000000ffff0b1224 */ /* 0x100fe200078e0010 */
[----:B------:R-:W-:Y:S01]  /*04d0*/  @P4 MOV R20, R16 ;  /* 0x0000001000144202 */ /* 0x000fe20000000f00 */
[--C-:B------:R-:W-:Y:S02]  /*04e0*/  @P3 IMAD.MOV.U32 R13, RZ, RZ, R16.reuse ;  /* 0x000000ffff0d3224 */ /* 0x100fe400078e0010 */
[----:B------:R-:W-:Y:S02]  /*04f0*/  @P5 IMAD.MOV.U32 R21, RZ, RZ, R16 ;  /* 0x000000ffff155224 */ /* 0x000fe400078e0010 */
[----:B------:R-:W-:-:S06]  /*0500*/  VIADD R24, R24, 0x4 ;  /* 0x0000000418187836 */ /* 0x000fcc0000000000 */
[----:B------:R-:W-:Y:S01]  /*0510*/  @P2 IMAD.MOV.U32 R12, RZ, RZ, R16 ;  /* 0x000000ffff0c2224 */ /* 0x000fe200078e0010 */
[----:B------:R-:W-:Y:S06]  /*0520*/  BRA.U UP0, `(.L_x_3) ;  /* 0xfffffffd00a07547 */ /* 0x000fec000b83ffff */
[----:B------:R-:W-:Y:S01]  /*0530*/  SHF.R.U32.HI R14, RZ, 0x17, R18 ;  /* 0x00000017ff0e7819 */ /* 0x000fe20000011612 */
[----:B------:R-:W-:Y:S03]  /*0540*/  BSSY.RECONVERGENT B1, `(.L_x_4) ;  /* 0x0000028000017945 */ /* 0x000fe60003800200 */
[C---:B------:R-:W-:Y:S02]  /*0550*/  LOP3.LUT R15, R14.reuse, 0xe0, RZ, 0xc0, !PT ;  /* 0x000000e00e0f7812 */ /* 0x040fe400078ec0ff */
[----:B------:R-:W-:-:S03]  /*0560*/  LOP3.LUT P6, RZ, R14, 0x1f, RZ, 0xc0, !PT ;  /* 0x0000001f0eff7812 */ /* 0x000fc600078cc0ff */
[----:B------:R-:W-:-:S05]  /*0570*/  VIADD R15, R15, 0xffffff80 ;  /* 0xffffff800f0f7836 */ /* 0x000fca0000000000 */
[----:B------:R-:W-:-:S05]  /*0580*/  SHF.R.U32.HI R15, RZ, 0x5, R15 ;  /* 0x00000005ff0f7819 */ /* 0x000fca000001160f */
[----:B------:R-:W-:-:S05]  /*0590*/  IMAD.U32 R17, R15, -0x4, RZ ;  /* 0xfffffffc0f117824 */ /* 0x000fca00078e00ff */
[C---:B------:R-:W-:Y:S02]  /*05a0*/  ISETP.EQ.AND P3, PT, R17.reuse, -0x18, PT ;  /* 0xffffffe81100780c */ /* 0x040fe40003f62270 */
[C---:B------:R-:W-:Y:S02]  /*05b0*/  ISETP.EQ.AND P4, PT, R17.reuse, -0x14, PT ;  /* 0xffffffec1100780c */ /* 0x040fe40003f82270 */
[C---:B------:R-:W-:Y:S02]  /*05c0*/  ISETP.EQ.AND P0, PT, R17.reuse, -0x10, PT ;  /* 0xfffffff01100780c */ /* 0x040fe40003f02270 */
[C---:B------:R-:W-:Y:S02]  /*05d0*/  ISETP.EQ.AND P1, PT, R17.reuse, -0xc, PT ;  /* 0xfffffff41100780c */ /* 0x040fe40003f22270 */
[C---:B------:R-:W-:Y:S02]  /*05e0*/  ISETP.EQ.AND P2, PT, R17.reuse, -0x8, PT ;  /* 0xfffffff81100780c */ /* 0x040fe40003f42270 */
[----:B------:R-:W-:-:S03]  /*05f0*/  ISETP.EQ.AND P5, PT, R17, 0x4, PT ;  /* 0x000000041100780c */ /* 0x000fc60003fa2270 */
[--C-:B------:R-:W-:Y:S01]  /*0600*/  @P3 IMAD.MOV.U32 R18, RZ, RZ, R10.reuse ;  /* 0x000000ffff123224 */ /* 0x100fe200078e000a */
[C---:B------:R-:W-:Y:S01]  /*0610*/  ISETP.EQ.AND P3, PT, R17.reuse, -0x4, PT ;  /* 0xfffffffc1100780c */ /* 0x040fe20003f62270 */
[----:B------:R-:W-:Y:S02]  /*0620*/  @P4 IMAD.MOV.U32 R15, RZ, RZ, R10 ;  /* 0x000000ffff0f4224 */ /* 0x000fe400078e000a */
[----:B------:R-:W-:Y:S01]  /*0630*/  @P4 IMAD.MOV.U32 R18, RZ, RZ, R11 ;  /* 0x000000ffff124224 */ /* 0x000fe200078e000b */
[----:B------:R-:W-:Y:S01]  /*0640*/  ISETP.EQ.AND P4, PT, R17, RZ, PT ;  /* 0x000000ff1100720c */ /* 0x000fe20003f82270 */
[--C-:B------:R-:W-:Y:S01]  /*0650*/  @P0 IMAD.MOV.U32 R18, RZ, RZ, R12.reuse ;  /* 0x000000ffff120224 */ /* 0x100fe200078e000c */
[----:B------:R-:W-:Y:S01]  /*0660*/  @P0 MOV R15, R11 ;  /* 0x0000000b000f0202 */ /* 0x000fe20000000f00 */
[----:B------:R-:W-:Y:S02]  /*0670*/  @P1 IMAD.MOV.U32 R15, RZ, RZ, R12 ;  /* 0x000000ffff0f1224 */ /* 0x000fe400078e000c */
[----:B------:R-:W-:-:S02]  /*0680*/  @P1 IMAD.MOV.U32 R18, RZ, RZ, R13 ;  /* 0x000000ffff121224 */ /* 0x000fc400078e000d */
[----:B------:R-:W-:Y:S02]  /*0690*/  @P2 IMAD.MOV.U32 R15, RZ, RZ, R13 ;  /* 0x000000ffff0f2224 */ /* 0x000fe400078e000d */
[--C-:B------:R-:W-:Y:S02]  /*06a0*/  @P2 IMAD.MOV.U32 R18, RZ, RZ, R20.reuse ;  /* 0x000000ffff122224 */ /* 0x100fe400078e0014 */
[----:B------:R-:W-:Y:S02]  /*06b0*/  @P3 IMAD.MOV.U32 R15, RZ, RZ, R20 ;  /* 0x000000ffff0f3224 */ /* 0x000fe400078e0014 */
[----:B------:R-:W-:Y:S01]  /*06c0*/  @P3 IMAD.MOV.U32 R18, RZ, RZ, R21 ;  /* 0x000000ffff123224 */ /* 0x000fe200078e0015 */
[----:B------:R-:W-:Y:S01]  /*06d0*/  @P4 MOV R15, R21 ;  /* 0x00000015000f4202 */ /* 0x000fe20000000f00 */
[--C-:B------:R-:W-:Y:S02]  /*06e0*/  @P4 IMAD.MOV.U32 R18, RZ, RZ, R19.reuse ;  /* 0x000000ffff124224 */ /* 0x100fe400078e0013 */
[----:B------:R-:W-:Y:S01]  /*06f0*/  @P5 IMAD.MOV.U32 R15, RZ, RZ, R19 ;  /* 0x000000ffff0f5224 */ /* 0x000fe200078e0013 */
[----:B------:R-:W-:Y:S06]  /*0700*/  @!P6 BRA `(.L_x_5) ;  /* 0x00000000002ce947 */ /* 0x000fec0003800000 */
[----:B------:R-:W-:Y:S01]  /*0710*/  @P0 IMAD.MOV.U32 R16, RZ, RZ, R10 ;  /* 0x000000ffff100224 */ /* 0x000fe200078e000a */
[----:B------:R-:W-:Y:S01]  /*0720*/  ISETP.EQ.AND P0, PT, R17, 0x8, PT ;  /* 0x000000081100780c */ /* 0x000fe20003f02270 */
[----:B------:R-:W-:Y:S01]  /*0730*/  @P1 IMAD.MOV.U32 R16, RZ, RZ, R11 ;  /* 0x000000ffff101224 */ /* 0x000fe200078e000b */
[----:B------:R-:W-:Y:S01]  /*0740*/  LOP3.LUT R14, R14, 0x1f, RZ, 0xc0, !PT ;  /* 0x0000001f0e0e7812 */ /* 0x000fe200078ec0ff */
[----:B------:R-:W-:Y:S02]  /*0750*/  @P2 IMAD.MOV.U32 R16, RZ, RZ, R12 ;  /* 0x000000ffff102224 */ /* 0x000fe400078e000c */
[----:B------:R-:W-:Y:S01]  /*0760*/  @P3 IMAD.MOV.U32 R16, RZ, RZ, R13 ;  /* 0x000000ffff103224 */ /* 0x000fe200078e000d */
[----:B------:R-:W-:Y:S01]  /*0770*/  SHF.L.W.U32.HI R18, R15, R14, R18 ;  /* 0x0000000e0f127219 */ /* 0x000fe20000010e12 */
[----:B------:R-:W-:Y:S01]  /*0780*/  @P4 IMAD.MOV.U32 R16, RZ, RZ, R20 ;  /* 0x000000ffff104224 */ /* 0x000fe200078e0014 */
[----:B------:R-:W-:-:S05]  /*0790*/  @P5 MOV R16, R21 ;  /* 0x0000001500105202 */ /* 0x000fca0000000f00 */
[----:B------:R-:W-:-:S05]  /*07a0*/  @P0 IMAD.MOV.U32 R16, RZ, RZ, R19 ;  /* 0x000000ffff100224 */ /* 0x000fca00078e0013 */
[----:B------:R-:W-:-:S07]  /*07b0*/  SHF.L.W.U32.HI R15, R16, R14, R15 ;  /* 0x0000000e100f7219 */ /* 0x000fce0000010e0f */
.L_x_5:
[----:B------:R-:W-:Y:S05]  /*07c0*/  BSYNC.RECONVERGENT B1 ;  /* 0x0000000000017941 */ /* 0x000fea0003800200 */
.L_x_4:
[C---:B------:R-:W-:Y:S01]  /*07d0*/  SHF.L.W.U32.HI R19, R15.reuse, 0x2, R18 ;  /* 0x000000020f137819 */ /* 0x040fe20000010e12 */
[----:B------:R-:W-:Y:S01]  /*07e0*/  IMAD.SHL.U32 R15, R15, 0x4, RZ ;  /* 0x000000040f0f7824 */ /* 0x000fe200078e00ff */
[----:B------:R-:W-:Y:S01]  /*07f0*/  UMOV UR6, 0x54442d19 ;  /* 0x54442d1900067882 */ /* 0x000fe20000000000 */
[----:B------:R-:W-:Y:S01]  /*0800*/  UMOV UR7, 0x3bf921fb ;  /* 0x3bf921fb00077882 */ /* 0x000fe20000000000 */
[----:B------:R-:W-:Y:S02]  /*0810*/  SHF.R.S32.HI R16, RZ, 0x1f, R19 ;  /* 0x0000001fff107819 */ /* 0x000fe40000011413 */
[----:B------:R-:W-:Y:S02]  /*0820*/  I2FP.F32.U32 R24, UR4 ;  /* 0x0000000400187c45 */ /* 0x000fe40008201000 */
[C---:B------:R-:W-:Y:S02]  /*0830*/  LOP3.LUT R14, R16.reuse, R15, RZ, 0x3c, !PT ;  /* 0x0000000f100e7212 */ /* 0x040fe400078e3cff */
[----:B------:R-:W-:Y:S01]  /*0840*/  LOP3.LUT R15, R16, R19, RZ, 0x3c, !PT ;  /* 0x00000013100f7212 */ /* 0x000fe200078e3cff */
[----:B------:R-:W-:Y:S01]  /*0850*/  FADD R24, R3, R24 ;  /* 0x0000001803187221 */ /* 0x000fe20000000000 */
[----:B------:R-:W-:-:S04]  /*0860*/  SHF.R.U32.HI R18, RZ, 0x1e, R18 ;  /* 0x0000001eff127819 */ /* 0x000fc80000011612 */
[----:B------:R-:W0:Y:S01]  /*0870*/  I2F.F64.S64 R14, R14 ;  /* 0x0000000e000e7312 */ /* 0x000e220000301c00 */
[----:B------:R-:W-:Y:S02]  /*0880*/  ISETP.GE.AND P0, PT, R24, RZ, PT ;  /* 0x000000ff1800720c */ /* 0x000fe40003f06270 */
[C---:B------:R-:W-:Y:S02]  /*0890*/  LOP3.LUT R23, R19.reuse, R24, RZ, 0x3c, !PT ;  /* 0x0000001813177212 */ /* 0x040fe400078e3cff */
[----:B------:R-:W-:Y:S02]  /*08a0*/  LEA.HI R19, R19, R18, RZ, 0x1 ;  /* 0x0000001213137211 */ /* 0x000fe400078f08ff */
[----:B------:R-:W-:Y:S01]  /*08b0*/  ISETP.GE.AND P1, PT, R23, RZ, PT ;  /* 0x000000ff1700720c */ /* 0x000fe20003f26270 */
[----:B0-----:R-:W-:Y:S02]  /*08c0*/  DMUL R16, R14, UR6 ;  /* 0x000000060e107c28 */ /* 0x001fe40008000000 */
[----:B------:R-:W-:-:S04]  /*08d0*/  IMAD.MOV R14, RZ, RZ, -R19 ;  /* 0x000000ffff0e7224 */ /* 0x000fc800078e0a13 */
[----:B------:R-:W-:-:S04]  /*08e0*/  @!P0 IMAD.MOV.U32 R19, RZ, RZ, R14 ;  /* 0x000000ffff138224 */ /* 0x000fc800078e000e */
[----:B------:R-:W0:Y:S02]  /*08f0*/  F2F.F32.F64 R16, R16 ;  /* 0x0000001000107310 */ /* 0x000e240000301000 */
[----:B0-----:R-:W-:-:S07]  /*0900*/  FSEL R15, -R16, R16, !P1 ;  /* 0x00000010100f7208 */ /* 0x001fce0004800100 */
.L_x_2:
[----:B------:R-:W-:Y:S05]  /*0910*/  BSYNC.RECONVERGENT B0 ;  /* 0x0000000000007941 */ /* 0x000fea0003800200 */
.L_x_1:
[----:B------:R-:W-:Y:S02]  /*0920*/  IMAD.MOV.U32 R17, RZ, RZ, 0x37cbac00 ;  /* 0x37cbac00ff117424 */ /* 0x000fe400078e00ff */
[----:B------:R-:W-:Y:S01]  /*0930*/  FMUL R14, R15, R15 ;  /* 0x0000000f0f0e7220 */ /* 0x000fe20000400000 */
[----:B------:R-:W-:Y:S01]  /*0940*/  LOP3.LUT R18, R19, 0x1, RZ, 0xc0, !PT ;  /* 0x0000000113127812 */ /* 0x000fe200078ec0ff */
[----:B------:R-:W-:Y:S01]  /*0950*/  IMAD.MOV.U32 R27, RZ, RZ, 0x3d2aaabb ;  /* 0x3d2aaabbff1b7424 */ /* 0x000fe200078e00ff */
[----:B------:R-:W-:Y:S01]  /*0960*/  MOV R23, 0x3effffff ;  /* 0x3effffff00177802 */ /* 0x000fe20000000f00 */
[----:B------:R-:W-:Y:S01]  /*0970*/  FFMA R16, R14, R17, -0.0013887860113754868507 ;  /* 0xbab607ed0e107423 */ /* 0x000fe20000000011 */
[----:B------:R-:W-:Y:S01]  /*0980*/  ISETP.NE.U32.AND P0, PT, R18, 0x1, PT ;  /* 0x000000011200780c */ /* 0x000fe20003f05070 */
[----:B------:R-:W-:Y:S01]  /*0990*/  BSSY.RECONVERGENT B0, `(.L_x_6) ;  /* 0x0000061000007945 */ /* 0x000fe20003800200 */
[----:B------:R-:W-:Y:S01]  /*09a0*/  ISETP.NE.AND P2, PT, R22, RZ, PT ;  /* 0x000000ff1600720c */ /* 0x000fe20003f45270 */
[----:B------:R-:W-:Y:S01]  /*09b0*/  IMAD.MOV.U32 R24, RZ, RZ, R7 ;  /* 0x000000ffff187224 */ /* 0x000fe200078e0007 */
[----:B------:R-:W-:-:S02]  /*09c0*/  FSEL R17, R16, -0.00019574658654164522886, !P0 ;  /* 0xb94d415310117808 */ /* 0x000fc40004000000 */
[----:B------:R-:W-:Y:S02]  /*09d0*/  FSEL R27, R27, 0.0083327032625675201416, !P0 ;  /* 0x3c0885e41b1b7808 */ /* 0x000fe40004000000 */
[----:B------:R-:W-:Y:S02]  /*09e0*/  LOP3.LUT P1, RZ, R19, 0x2, RZ, 0xc0, !PT ;  /* 0x0000000213ff7812 */ /* 0x000fe4000782c0ff */
[----:B------:R-:W-:Y:S01]  /*09f0*/  FSEL R25, R15, 1, P0 ;  /* 0x3f8000000f197808 */ /* 0x000fe20000000000 */
[----:B------:R-:W-:Y:S01]  /*0a00*/  FFMA R17, R14, R17, R27 ;  /* 0x000000110e117223 */ /* 0x000fe2000000001b */
[----:B------:R-:W-:-:S03]  /*0a10*/  FSEL R18, -R23, -0.16666662693023681641, !P0 ;  /* 0xbe2aaaa817127808 */ /* 0x000fc60004000100 */
[C---:B------:R-:W-:Y:S02]  /*0a20*/  FFMA R16, R14.reuse, R25, RZ ;  /* 0x000000190e107223 */ /* 0x040fe400000000ff */
[----:B------:R-:W-:Y:S01]  /*0a30*/  FFMA R17, R14, R17, R18 ;  /* 0x000000110e117223 */ /* 0x000fe20000000012 */
[----:B------:R-:W-:-:S03]  /*0a40*/  IMAD.MOV.U32 R18, RZ, RZ, R4 ;  /* 0x000000ffff127224 */ /* 0x000fc600078e0004 */
[----:B------:R-:W-:-:S04]  /*0a50*/  FFMA R25, R16, R17, R25 ;  /* 0x0000001110197223 */ /* 0x000fc80000000019 */
[----:B------:R-:W-:Y:S01]  /*0a60*/  @P1 FADD R25, RZ, -R25 ;  /* 0x80000019ff191221 */ /* 0x000fe20000000000 */
[----:B------:R-:W-:Y:S06]  /*0a70*/  @P2 BRA `(.L_x_7) ;  /* 0x0000000400482947 */ /* 0x000fec0003800000 */
[----:B------:R-:W0:Y:S01]  /*0a80*/  LDC.64 R14, c[0x4][RZ] ;  /* 0x01000000ff0e7b82 */ /* 0x000e220000000a00 */
[----:B------:R-:W-:Y:S01]  /*0a90*/  IMAD.MOV.U32 R27, RZ, RZ, RZ ;  /* 0x000000ffff1b7224 */ /* 0x000fe200078e00ff */
[----:B------:R-:W-:Y:S01]  /*0aa0*/  UMOV UR5, URZ ;  /* 0x000000ff00057c82 */ /* 0x000fe20008000000 */
[----:B------:R-:W-:-:S07]  /*0ab0*/  IMAD.MOV.U32 R29, RZ, RZ, RZ ;  /* 0x000000ffff1d7224 */ /* 0x000fce00078e00ff */
.L_x_8:
[----:B0-----:R-:W-:-:S06]  /*0ac0*/  IMAD.WIDE.U32 R16, R29, 0x4, R14 ;  /* 0x000000041d107825 */ /* 0x001fcc00078e000e */
[----:B------:R-:W2:Y:S01]  /*0ad0*/  LDG.E.CONSTANT R17, desc[UR8][R16.64] ;  /* 0x0000000810117981 */ /* 0x000ea2000c1e9900 */
[C---:B------:R-:W-:Y:S02]  /*0ae0*/  IMAD.SHL.U32 R24, R29.reuse, 0x4, RZ ;  /* 0x000000041d187824 */ /* 0x040fe400078e00ff */
[----:B------:R-:W-:-:S03]  /*0af0*/  VIADD R29, R29, 0x1 ;  /* 0x000000011d1d7836 */ /* 0x000fc60000000000 */
[C---:B------:R-:W-:Y:S02]  /*0b00*/  ISETP.EQ.AND P5, PT, R24.reuse, RZ, PT ;  /* 0x000000ff1800720c */ /* 0x040fe40003fa2270 */
[C---:B------:R-:W-:Y:S02]  /*0b10*/  ISETP.EQ.AND P4, PT, R24.reuse, 0x4, PT ;  /* 0x000000041800780c */ /* 0x040fe40003f82270 */
[C---:B------:R-:W-:Y:S02]  /*0b20*/  ISETP.EQ.AND P3, PT, R24.reuse, 0x8, PT ;  /* 0x000000081800780c */ /* 0x040fe40003f62270 */
[C---:B------:R-:W-:Y:S02]  /*0b30*/  ISETP.EQ.AND P2, PT, R24.reuse, 0xc, PT ;  /* 0x0000000c1800780c */ /* 0x040fe40003f42270 */
[----:B------:R-:W-:Y:S01]  /*0b40*/  ISETP.EQ.AND P1, PT, R24, 0x10, PT ;  /* 0x000000101800780c */ /* 0x000fe20003f22270 */
[----:B--2---:R-:W-:-:S03]  /*0b50*/  IMAD.WIDE.U32 R18, R17, R6, RZ ;  /* 0x0000000611127225 */ /* 0x004fc600078e00ff */
[----:B------:R-:W-:-:S04]  /*0b60*/  IADD3 R18, P0, PT, R18, R27, RZ ;  /* 0x0000001b12127210 */ /* 0x000fc80007f1e0ff */
[----:B------:R-:W-:Y:S01]  /*0b70*/  @P5 MOV R10, R18 ;  /* 0x00000012000a5202 */ /* 0x000fe20000000f00 */
[--C-:B------:R-:W-:Y:S01]  /*0b80*/  @P4 IMAD.MOV.U32 R11, RZ, RZ, R18.reuse ;  /* 0x000000ffff0b4224 */ /* 0x100fe200078e0012 */
[----:B------:R-:W-:Y:S01]  /*0b90*/  ISETP.NE.AND P5, PT, R29, 0x6, PT ;  /* 0x000000061d00780c */ /* 0x000fe20003fa5270 */
[--C-:B------:R-:W-:Y:S01]  /*0ba0*/  @P3 IMAD.MOV.U32 R12, RZ, RZ, R18.reuse ;  /* 0x000000ffff0c3224 */ /* 0x100fe200078e0012 */
[----:B------:R-:W-:Y:S01]  /*0bb0*/  IADD3.X R27, PT, PT, R19, UR5, RZ, P0, !PT ;  /* 0x00000005131b7c10 */ /* 0x000fe200087fe4ff */
[--C-:B------:R-:W-:Y:S01]  /*0bc0*/  @P2 IMAD.MOV.U32 R13, RZ, RZ, R18.reuse ;  /* 0x000000ffff0d2224 */ /* 0x100fe200078e0012 */
[----:B------:R-:W-:Y:S01]  /*0bd0*/  ISETP.EQ.AND P0, PT, R24, 0x14, PT ;  /* 0x000000141800780c */ /* 0x000fe20003f02270 */
[----:B------:R-:W-:-:S12]  /*0be0*/  @P1 IMAD.MOV.U32 R20, RZ, RZ, R18 ;  /* 0x000000ffff141224 */ /* 0x000fd800078e0012 */
[----:B------:R-:W-:Y:S01]  /*0bf0*/  @P0 IMAD.MOV.U32 R21, RZ, RZ, R18 ;  /* 0x000000ffff150224 */ /* 0x000fe200078e0012 */
[----:B------:R-:W-:Y:S06]  /*0c00*/  @P5 BRA `(.L_x_8) ;  /* 0xfffffffc00ac5947 */ /* 0x000fec000383ffff */
[C---:B------:R-:W-:Y:S01]  /*0c10*/  ISETP.EQ.AND P3, PT, R9.reuse, -0x18, PT ;  /* 0xffffffe80900780c */ /* 0x040fe20003f62270 */
[----:B------:R-:W-:Y:S01]  /*0c20*/  BSSY.RECONVERGENT B1, `(.L_x_9) ;  /* 0x0000026000017945 */ /* 0x000fe20003800200 */
[C---:B------:R-:W-:Y:S02]  /*0c30*/  ISETP.EQ.AND P4, PT, R9.reuse, -0x14, PT ;  /* 0xffffffec0900780c */ /* 0x040fe40003f82270 */
[C---:B------:R-:W-:Y:S02]  /*0c40*/  ISETP.EQ.AND P0, PT, R9.reuse, -0x10, PT ;  /* 0xfffffff00900780c */ /* 0x040fe40003f02270 */
[C---:B------:R-:W-:Y:S02]  /*0c50*/  ISETP.EQ.AND P1, PT, R9.reuse, -0xc, PT ;  /* 0xfffffff40900780c */ /* 0x040fe40003f22270 */
[----:B------:R-:W-:Y:S02]  /*0c60*/  ISETP.EQ.AND P2, PT, R9, -0x8, PT ;  /* 0xfffffff80900780c */ /* 0x000fe40003f42270 */
[----:B------:R-:W-:-:S02]  /*0c70*/  ISETP.NE.AND P6, PT, R5, RZ, PT ;  /* 0x000000ff0500720c */ /* 0x000fc40003fc5270 */
[C---:B------:R-:W-:Y:S01]  /*0c80*/  ISETP.EQ.AND P5, PT, R9.reuse, 0x4, PT ;  /* 0x000000040900780c */ /* 0x040fe20003fa2270 */
[----:B------:R-:W-:Y:S01]  /*0c90*/  @P3 IMAD.MOV.U32 R18, RZ, RZ, R10 ;  /* 0x000000ffff123224 */ /* 0x000fe200078e000a */
[C---:B------:R-:W-:Y:S01]  /*0ca0*/  ISETP.EQ.AND P3, PT, R9.reuse, -0x4, PT ;  /* 0xfffffffc0900780c */ /* 0x040fe20003f62270 */
[--C-:B------:R-:W-:Y:S01]  /*0cb0*/  @P4 IMAD.MOV.U32 R18, RZ, RZ, R11.reuse ;  /* 0x000000ffff124224 */ /* 0x100fe200078e000b */
[----:B------:R-:W-:Y:S01]  /*0cc0*/  @P4 MOV R14, R10 ;  /* 0x0000000a000e4202 */ /* 0x000fe20000000f00 */
[----:B------:R-:W-:Y:S01]  /*0cd0*/  @P0 IMAD.MOV.U32 R14, RZ, RZ, R11 ;  /* 0x000000ffff0e0224 */ /* 0x000fe200078e000b */
[----:B------:R-:W-:Y:S01]  /*0ce0*/  ISETP.EQ.AND P4, PT, R9, RZ, PT ;  /* 0x000000ff0900720c */ /* 0x000fe20003f82270 */
[--C-:B------:R-:W-:Y:S02]  /*0cf0*/  @P0 IMAD.MOV.U32 R18, RZ, RZ, R12.reuse ;  /* 0x000000ffff120224 */ /* 0x100fe400078e000c */
[----:B------:R-:W-:Y:S02]  /*0d00*/  @P1 IMAD.MOV.U32 R14, RZ, RZ, R12 ;  /* 0x000000ffff0e1224 */ /* 0x000fe400078e000c */
[--C-:B------:R-:W-:Y:S01]  /*0d10*/  @P1 IMAD.MOV.U32 R18, RZ, RZ, R13.reuse ;  /* 0x000000ffff121224 */ /* 0x100fe200078e000d */
[----:B------:R-:W-:Y:S01]  /*0d20*/  @P2 MOV R18, R20 ;  /* 0x0000001400122202 */ /* 0x000fe20000000f00 */
[----:B------:R-:W-:-:S02]  /*0d30*/  @P2 IMAD.MOV.U32 R14, RZ, RZ, R13 ;  /* 0x000000ffff0e2224 */ /* 0x000fc400078e000d */
[----:B------:R-:W-:Y:S02]  /*0d40*/  @P3 IMAD.MOV.U32 R14, RZ, RZ, R20 ;  /* 0x000000ffff0e3224 */ /* 0x000fe400078e0014 */
[--C-:B------:R-:W-:Y:S02]  /*0d50*/  @P3 IMAD.MOV.U32 R18, RZ, RZ, R21.reuse ;  /* 0x000000ffff123224 */ /* 0x100fe400078e0015 */
[----:B------:R-:W-:Y:S02]  /*0d60*/  @P4 IMAD.MOV.U32 R14, RZ, RZ, R21 ;  /* 0x000000ffff0e4224 */ /* 0x000fe400078e0015 */
[--C-:B------:R-:W-:Y:S02]  /*0d70*/  @P4 IMAD.MOV.U32 R18, RZ, RZ, R27.reuse ;  /* 0x000000ffff124224 */ /* 0x100fe400078e001b */
[----:B------:R-:W-:Y:S01]  /*0d80*/  @P5 IMAD.MOV.U32 R14, RZ, RZ, R27 ;  /* 0x000000ffff0e5224 */ /* 0x000fe200078e001b */
[----:B------:R-:W-:Y:S06]  /*0d90*/  @!P6 BRA `(.L_x_10) ;  /* 0x000000000038e947 */ /* 0x000fec0003800000 */
[----:B------:R-:W-:Y:S01]  /*0da0*/  @P0 IMAD.MOV.U32 R17, RZ, RZ, R10 ;  /* 0x000000ffff110224 */ /* 0x000fe200078e000a */
[----:B------:R-:W-:Y:S02]  /*0db0*/  ISETP.EQ.AND P0, PT, R9, 0x8, PT ;  /* 0x000000080900780c */ /* 0x000fe40003f02270 */
[----:B------:R-:W-:Y:S01]  /*0dc0*/  @P1 MOV R17, R11 ;  /* 0x0000000b00111202 */ /* 0x000fe20000000f00 */
[----:B------:R-:W-:Y:S01]  /*0dd0*/  @P2 IMAD.MOV.U32 R17, RZ, RZ, R12 ;  /* 0x000000ffff112224 */ /* 0x000fe200078e000c */
[-C--:B------:R-:W-:Y:S01]  /*0de0*/  SHF.L.U32 R18, R18, R5.reuse, RZ ;  /* 0x0000000512127219 */ /* 0x080fe200000006ff */
[----:B------:R-:W-:Y:S01]  /*0df0*/  @P3 IMAD.MOV.U32 R17, RZ, RZ, R13 ;  /* 0x000000ffff113224 */ /* 0x000fe200078e000d */
[----:B------:R-:W-:Y:S01]  /*0e00*/  SHF.R.U32.HI R15, RZ, R8, R14 ;  /* 0x00000008ff0f7219 */ /* 0x000fe2000001160e */
[----:B------:R-:W-:Y:S01]  /*0e10*/  @P4 IMAD.MOV.U32 R17, RZ, RZ, R20 ;  /* 0x000000ffff114224 */ /* 0x000fe200078e0014 */
[----:B------:R-:W-:Y:S01]  /*0e20*/  SHF.L.U32 R16, R14, R5, RZ ;  /* 0x000000050e107219 */ /* 0x000fe200000006ff */
[----:B------:R-:W-:-:S02]  /*0e30*/  @P5 IMAD.MOV.U32 R17, RZ, RZ, R21 ;  /* 0x000000ffff115224 */ /* 0x000fc400078e0015 */
[----:B------:R-:W-:Y:S02]  /*0e40*/  IMAD.IADD R18, R18, 0x1, R15 ;  /* 0x0000000112127824 */ /* 0x000fe400078e020f */
[----:B------:R-:W-:-:S05]  /*0e50*/  @P0 IMAD.MOV.U32 R17, RZ, RZ, R27 ;  /* 0x000000ffff110224 */ /* 0x000fca00078e001b */
[----:B------:R-:W-:-:S04]  /*0e60*/  SHF.R.U32.HI R17, RZ, R8, R17 ;  /* 0x00000008ff117219 */ /* 0x000fc80000011611 */
[----:B------:R-:W-:-:S07]  /*0e70*/  IADD3 R14, PT, PT, R16, R17, RZ ;  /* 0x00000011100e7210 */ /* 0x000fce0007ffe0ff */
.L_x_10:
[----:B------:R-:W-:Y:S05]  /*0e80*/  BSYNC.RECONVERGENT B1 ;  /* 0x0000000000017941 */ /* 0x000fea0003800200 */
.L_x_9:
[C---:B------:R-:W-:Y:S01]  /*0e90*/  SHF.L.W.U32.HI R24, R14.reuse, 0x2, R18 ;  /* 0x000000020e187819 */ /* 0x040fe20000010e12 */
[----:B------:R-:W-:Y:S01]  /*0ea0*/  IMAD.SHL.U32 R14, R14, 0x4, RZ ;  /* 0x000000040e0e7824 */ /* 0x000fe200078e00ff */
[----:B------:R-:W-:Y:S01]  /*0eb0*/  UMOV UR6, 0x54442d19 ;  /* 0x54442d1900067882 */ /* 0x000fe20000000000 */
[----:B------:R-:W-:Y:S01]  /*0ec0*/  UMOV UR7, 0x3bf921fb ;  /* 0x3bf921fb00077882 */ /* 0x000fe20000000000 */
[----:B------:R-:W-:Y:S02]  /*0ed0*/  SHF.R.S32.HI R15, RZ, 0x1f, R24 ;  /* 0x0000001fff0f7819 */ /* 0x000fe40000011418 */
[----:B------:R-:W-:Y:S02]  /*0ee0*/  ISETP.GE.AND P0, PT, R3, RZ, PT ;  /* 0x000000ff0300720c */ /* 0x000fe40003f06270 */
[C---:B------:R-:W-:Y:S02]  /*0ef0*/  LOP3.LUT R14, R15.reuse, R14, RZ, 0x3c, !PT ;  /* 0x0000000e0f0e7212 */ /* 0x040fe400078e3cff */
[----:B------:R-:W-:-:S02]  /*0f00*/  LOP3.LUT R15, R15, R24, RZ, 0x3c, !PT ;  /* 0x000000180f0f7212 */ /* 0x000fc400078e3cff */
[----:B------:R-:W-:Y:S02]  /*0f10*/  SHF.R.U32.HI R19, RZ, 0x1e, R18 ;  /* 0x0000001eff137819 */ /* 0x000fe40000011612 */
[C---:B------:R-:W-:Y:S02]  /*0f20*/  LOP3.LUT R26, R24.reuse, R3, RZ, 0x3c, !PT ;  /* 0x00000003181a7212 */ /* 0x040fe400078e3cff */
[----:B------:R-:W0:Y:S01]  /*0f30*/  I2F.F64.S64 R14, R14 ;  /* 0x0000000e000e7312 */ /* 0x000e220000301c00 */
[----:B------:R-:W-:Y:S02]  /*0f40*/  LEA.HI R24, R24, R19, RZ, 0x1 ;  /* 0x0000001318187211 */ /* 0x000fe400078f08ff */
[----:B------:R-:W-:-:S03]  /*0f50*/  ISETP.GE.AND P1, PT, R26, RZ, PT ;  /* 0x000000ff1a00720c */ /* 0x000fc60003f26270 */
[----:B------:R-:W-:Y:S01]  /*0f60*/  @!P0 IMAD.MOV R24, RZ, RZ, -R24 ;  /* 0x000000ffff188224 */ /* 0x000fe200078e0a18 */
[----:B0-----:R-:W-:-:S10]  /*0f70*/  DMUL R16, R14, UR6 ;  /* 0x000000060e107c28 */ /* 0x001fd40008000000 */
[----:B------:R-:W0:Y:S02]  /*0f80*/  F2F.F32.F64 R16, R16 ;  /* 0x0000001000107310 */ /* 0x000e240000301000 */
[----:B0-----:R-:W-:-:S07]  /*0f90*/  FSEL R18, -R16, R16, !P1 ;  /* 0x0000001010127208 */ /* 0x001fce0004800100 */
.L_x_7:
[----:B------:R-:W-:Y:S05]  /*0fa0*/  BSYNC.RECONVERGENT B0 ;  /* 0x0000000000007941 */ /* 0x000fea0003800200 */
.L_x_6:
[----:B------:R-:W-:Y:S01]  /*0fb0*/  LOP3.LUT R16, R24, 0x1, RZ, 0xc0, !PT ;  /* 0x0000000118107812 */ /* 0x000fe200078ec0ff */
[----:B------:R-:W-:Y:S02]  /*0fc0*/  IMAD.MOV.U32 R14, RZ, RZ, 0x37cbac00 ;  /* 0x37cbac00ff0e7424 */ /* 0x000fe400078e00ff */
[----:B------:R-:W-:Y:S01]  /*0fd0*/  FMUL R15, R18, R18 ;  /* 0x00000012120f7220 */ /* 0x000fe20000400000 */
[----:B------:R-:W0:Y:S01]  /*0fe0*/  LDCU UR5, c[0x0][0x38c] ;  /* 0x00007180ff0577ac */ /* 0x000e220008000800 */
[----:B------:R-:W-:Y:S01]  /*0ff0*/  ISETP.NE.U32.AND P0, PT, R16, 0x1, PT ;  /* 0x000000011000780c */ /* 0x000fe20003f05070 */
[----:B------:R-:W-:Y:S02]  /*1000*/  IMAD.MOV.U32 R16, RZ, RZ, 0x3d2aaabb ;  /* 0x3d2aaabbff107424 */ /* 0x000fe400078e00ff */
[----:B------:R-:W-:Y:S01]  /*1010*/  FFMA R14, R15, R14, -0.0013887860113754868507 ;  /* 0xbab607ed0f0e7423 */ /* 0x000fe2000000000e */
[----:B------:R-:W-:Y:S01]  /*1020*/  VIADD R17, R24, 0x1 ;  /* 0x0000000118117836 */ /* 0x000fe20000000000 */
[----:B------:R-:W-:Y:S01]  /*1030*/  FSEL R23, -R23, -0.16666662693023681641, P0 ;  /* 0xbe2aaaa817177808 */ /* 0x000fe20000000100 */
[----:B------:R-:W-:Y:S01]  /*1040*/  UIADD3 UR4, UPT, UPT, UR4, 0x1, URZ ;  /* 0x0000000104047890 */ /* 0x000fe2000fffe0ff */
[----:B------:R-:W-:-:S02]  /*1050*/  FSEL R16, R16, 0.0083327032625675201416, P0 ;  /* 0x3c0885e410107808 */ /* 0x000fc40000000000 */
[----:B------:R-:W-:Y:S02]  /*1060*/  FSEL R14, R14, -0.00019574658654164522886, P0 ;  /* 0xb94d41530e0e7808 */ /* 0x000fe40000000000 */
[----:B------:R-:W-:-:S03]  /*1070*/  LOP3.LUT P1, RZ, R17, 0x2, RZ, 0xc0, !PT ;  /* 0x0000000211ff7812 */ /* 0x000fc6000782c0ff */
[----:B------:R-:W-:Y:S01]  /*1080*/  FFMA R16, R15, R14, R16 ;  /* 0x0000000e0f107223 */ /* 0x000fe20000000010 */
[----:B------:R-:W-:-:S03]  /*1090*/  FSEL R14, R18, 1, !P0 ;  /* 0x3f800000120e7808 */ /* 0x000fc60004000000 */
[C---:B------:R-:W-:Y:S01]  /*10a0*/  FFMA R16, R15.reuse, R16, R23 ;  /* 0x000000100f107223 */ /* 0x040fe20000000017 */
[----:B0-----:R-:W-:Y:S01]  /*10b0*/  UISETP.NE.AND UP0, UPT, UR4, UR5, UPT ;  /* 0x000000050400728c */ /* 0x001fe2000bf05270 */
[----:B------:R-:W-:-:S04]  /*10c0*/  FFMA R15, R15, R14, RZ ;  /* 0x0000000e0f0f7223 */ /* 0x000fc800000000ff */
[----:B------:R-:W-:-:S04]  /*10d0*/  FFMA R14, R15, R16, R14 ;  /* 0x000000100f0e7223 */ /* 0x000fc8000000000e */
[----:B------:R-:W-:-:S04]  /*10e0*/  @P1 FADD R14, RZ, -R14 ;  /* 0x8000000eff0e1221 */ /* 0x000fc80000000000 */
[----:B------:R-:W-:Y:S01]  /*10f0*/  FFMA R2, R25, R14, R2 ;  /* 0x0000000e19027223 */ /* 0x000fe20000000002 */
[----:B------:R-:W-:Y:S06]  /*1100*/  BRA.U UP0, `(.L_x_11) ;  /* 0xfffffff100507547 */ /* 0x000fec000b83ffff */
.L_x_0:
[----:B------:R-:W0:Y:S02]  /*1110*/  LDC.64 R4, c[0x0][0x380] ;  /* 0x0000e000ff047b82 */ /* 0x000e240000000a00 */
[----:B0-----:R-:W-:-:S05]  /*1120*/  IMAD.WIDE R4, R0, 0x4, R4 ;  /* 0x0000000400047825 */ /* 0x001fca00078e0204 */
[----:B------:R-:W-:Y:S01]  /*1130*/  STG.E desc[UR8][R4.64], R2 ;  /* 0x0000000204007986 */ /* 0x000fe2000c101908 */
[----:B------:R-:W-:Y:S05]  /*1140*/  EXIT ;  /* 0x000000000000794d */ /* 0x000fea0003800000 */
.L_x_12:
[----:B------:R-:W-:-:S00]  /*1150*/  BRA `(.L_x_12) ;  /* 0xfffffffc00fc7947 */ /* 0x000fc0000383ffff */
[----:B------:R-:W-:-:S00]  /*1160*/  NOP ;  /* 0x0000000000007918 */ /* 0x000fc00000000000 */
        /* <DEDUP_REMOVED lines=9> */
.L_x_13:


//--------------------- .nv.global.init           --------------------------
	.section	.nv.global.init,"aw",@progbits
	.align	4
.nv.global.init:
	.type		__cudart_i2opi_f,@object
	.size		__cudart_i2opi_f,(.L_0 - __cudart_i2opi_f)
__cudart_i2opi_f:
        /*0000*/ 	.byte	0x41, 0x90, 0x43, 0x3c, 0x99, 0x95, 0x62, 0xdb, 0xc0, 0xdd, 0x34, 0xf5, 0xd1, 0x57, 0x27, 0xfc
        /*0010*/ 	.byte	0x29, 0x15, 0x44, 0x4e, 0x6e, 0x83, 0xf9, 0xa2
.L_0:


//--------------------- .nv.shared.reserved.0     --------------------------
	.section	.nv.shared.reserved.0,"aw",@nobits
	.weak		__nv_reservedSMEM_offset_0_alias
	.size		__nv_reservedSMEM_offset_0_alias, 0, 64
	.other		__nv_reservedSMEM_offset_0_alias,@"STO_CUDA_RESERVED_SHARED STV_DEFAULT"
__nv_reservedSMEM_offset_0_alias:
	.zero		0
	.zero		64


//--------------------- .nv.constant0._Z20maxUtilizationKernelPfii --------------------------
	.section	.nv.constant0._Z20maxUtilizationKernelPfii,"a",@progbits
	.sectionflags	@""
	.align	4
.nv.constant0._Z20maxUtilizationKernelPfii:
	.zero		912


//--------------------- SYMBOLS --------------------------

	.type		.nv.reservedSmem.offset0,@object
	.size		.nv.reservedSmem.offset0,0x4
